//
// Generated by NVIDIA NVVM Compiler
//
// Compiler Build ID: CL-36424714
// Cuda compilation tools, release 13.0, V13.0.88
// Based on NVVM 20.0.0
//

.version 9.0
.target sm_100
.address_size 64

	// .globl	default_function_kernel
// _ZZ23default_function_kernelE8A_shared has been demoted
// _ZZ23default_function_kernelE8B_shared has been demoted

.visible .entry default_function_kernel(
	.param .u64 .ptr .align 1 default_function_kernel_param_0,
	.param .u64 .ptr .align 1 default_function_kernel_param_1,
	.param .u64 .ptr .align 1 default_function_kernel_param_2,
	.param .u64 .ptr .align 1 default_function_kernel_param_3
)
.maxntid 32
{
	.reg .pred 	%p<3>;
	.reg .b32 	%r<41>;
	.reg .b32 	%f<374>;
	.reg .b64 	%rd<16>;
	// demoted variable
	.shared .align 4 .b8 _ZZ23default_function_kernelE8A_shared[16384];
	// demoted variable
	.shared .align 4 .b8 _ZZ23default_function_kernelE8B_shared[16384];
	ld.param.u64 	%rd5, [default_function_kernel_param_0];
	ld.param.u64 	%rd6, [default_function_kernel_param_1];
	ld.param.u64 	%rd3, [default_function_kernel_param_2];
	ld.param.u64 	%rd4, [default_function_kernel_param_3];
	cvta.to.global.u64 	%rd1, %rd6;
	cvta.to.global.u64 	%rd2, %rd5;
	mov.u32 	%r1, %tid.x;
	shl.b32 	%r16, %r1, 4;
	mov.u32 	%r17, _ZZ23default_function_kernelE8A_shared;
	add.s32 	%r2, %r17, %r16;
	mov.u32 	%r18, %ctaid.x;
	mul.hi.u32 	%r19, %r18, -1840700269;
	shr.u32 	%r3, %r19, 3;
	shl.b32 	%r20, %r3, 14;
	shl.b32 	%r21, %r1, 2;
	or.b32  	%r4, %r20, %r21;
	mul.lo.s32 	%r22, %r3, 14;
	sub.s32 	%r5, %r18, %r22;
	shl.b32 	%r23, %r5, 14;
	or.b32  	%r6, %r23, %r1;
	mov.u32 	%r24, _ZZ23default_function_kernelE8B_shared;
	add.s32 	%r7, %r24, %r21;
	shr.u32 	%r8, %r1, 4;
	shl.b32 	%r25, %r8, 12;
	add.s32 	%r9, %r17, %r25;
	shl.b32 	%r26, %r1, 10;
	and.b32  	%r27, %r26, 15360;
	add.s32 	%r28, %r27, %r24;
	add.s32 	%r10, %r28, 12;
	mov.b32 	%r39, 0;
	mov.f32 	%f366, 0f00000000;
	mov.f32 	%f368, %f366;
	mov.f32 	%f370, %f366;
	mov.f32 	%f372, %f366;
	mov.f32 	%f367, %f366;
	mov.f32 	%f369, %f366;
	mov.f32 	%f371, %f366;
	mov.f32 	%f373, %f366;
$L__BB0_1:
	bar.sync 	0;
	shl.b32 	%r30, %r39, 8;
	add.s32 	%r31, %r4, %r30;
	mul.wide.u32 	%rd7, %r31, 4;
	add.s64 	%rd8, %rd2, %rd7;
	ld.global.nc.v4.f32 	{%f26, %f27, %f28, %f29}, [%rd8];
	st.shared.v4.f32 	[%r2], {%f26, %f27, %f28, %f29};
	ld.global.nc.v4.f32 	{%f30, %f31, %f32, %f33}, [%rd8+512];
	st.shared.v4.f32 	[%r2+512], {%f30, %f31, %f32, %f33};
	ld.global.nc.v4.f32 	{%f34, %f35, %f36, %f37}, [%rd8+4096];
	st.shared.v4.f32 	[%r2+1024], {%f34, %f35, %f36, %f37};
	ld.global.nc.v4.f32 	{%f38, %f39, %f40, %f41}, [%rd8+4608];
	st.shared.v4.f32 	[%r2+1536], {%f38, %f39, %f40, %f41};
	ld.global.nc.v4.f32 	{%f42, %f43, %f44, %f45}, [%rd8+8192];
	st.shared.v4.f32 	[%r2+2048], {%f42, %f43, %f44, %f45};
	ld.global.nc.v4.f32 	{%f46, %f47, %f48, %f49}, [%rd8+8704];
	st.shared.v4.f32 	[%r2+2560], {%f46, %f47, %f48, %f49};
	ld.global.nc.v4.f32 	{%f50, %f51, %f52, %f53}, [%rd8+12288];
	st.shared.v4.f32 	[%r2+3072], {%f50, %f51, %f52, %f53};
	ld.global.nc.v4.f32 	{%f54, %f55, %f56, %f57}, [%rd8+12800];
	st.shared.v4.f32 	[%r2+3584], {%f54, %f55, %f56, %f57};
	ld.global.nc.v4.f32 	{%f58, %f59, %f60, %f61}, [%rd8+16384];
	st.shared.v4.f32 	[%r2+4096], {%f58, %f59, %f60, %f61};
	ld.global.nc.v4.f32 	{%f62, %f63, %f64, %f65}, [%rd8+16896];
	st.shared.v4.f32 	[%r2+4608], {%f62, %f63, %f64, %f65};
	ld.global.nc.v4.f32 	{%f66, %f67, %f68, %f69}, [%rd8+20480];
	st.shared.v4.f32 	[%r2+5120], {%f66, %f67, %f68, %f69};
	ld.global.nc.v4.f32 	{%f70, %f71, %f72, %f73}, [%rd8+20992];
	st.shared.v4.f32 	[%r2+5632], {%f70, %f71, %f72, %f73};
	ld.global.nc.v4.f32 	{%f74, %f75, %f76, %f77}, [%rd8+24576];
	st.shared.v4.f32 	[%r2+6144], {%f74, %f75, %f76, %f77};
	ld.global.nc.v4.f32 	{%f78, %f79, %f80, %f81}, [%rd8+25088];
	st.shared.v4.f32 	[%r2+6656], {%f78, %f79, %f80, %f81};
	ld.global.nc.v4.f32 	{%f82, %f83, %f84, %f85}, [%rd8+28672];
	st.shared.v4.f32 	[%r2+7168], {%f82, %f83, %f84, %f85};
	ld.global.nc.v4.f32 	{%f86, %f87, %f88, %f89}, [%rd8+29184];
	st.shared.v4.f32 	[%r2+7680], {%f86, %f87, %f88, %f89};
	ld.global.nc.v4.f32 	{%f90, %f91, %f92, %f93}, [%rd8+32768];
	st.shared.v4.f32 	[%r2+8192], {%f90, %f91, %f92, %f93};
	ld.global.nc.v4.f32 	{%f94, %f95, %f96, %f97}, [%rd8+33280];
	st.shared.v4.f32 	[%r2+8704], {%f94, %f95, %f96, %f97};
	ld.global.nc.v4.f32 	{%f98, %f99, %f100, %f101}, [%rd8+36864];
	st.shared.v4.f32 	[%r2+9216], {%f98, %f99, %f100, %f101};
	ld.global.nc.v4.f32 	{%f102, %f103, %f104, %f105}, [%rd8+37376];
	st.shared.v4.f32 	[%r2+9728], {%f102, %f103, %f104, %f105};
	ld.global.nc.v4.f32 	{%f106, %f107, %f108, %f109}, [%rd8+40960];
	st.shared.v4.f32 	[%r2+10240], {%f106, %f107, %f108, %f109};
	ld.global.nc.v4.f32 	{%f110, %f111, %f112, %f113}, [%rd8+41472];
	st.shared.v4.f32 	[%r2+10752], {%f110, %f111, %f112, %f113};
	ld.global.nc.v4.f32 	{%f114, %f115, %f116, %f117}, [%rd8+45056];
	st.shared.v4.f32 	[%r2+11264], {%f114, %f115, %f116, %f117};
	ld.global.nc.v4.f32 	{%f118, %f119, %f120, %f121}, [%rd8+45568];
	st.shared.v4.f32 	[%r2+11776], {%f118, %f119, %f120, %f121};
	ld.global.nc.v4.f32 	{%f122, %f123, %f124, %f125}, [%rd8+49152];
	st.shared.v4.f32 	[%r2+12288], {%f122, %f123, %f124, %f125};
	ld.global.nc.v4.f32 	{%f126, %f127, %f128, %f129}, [%rd8+49664];
	st.shared.v4.f32 	[%r2+12800], {%f126, %f127, %f128, %f129};
	ld.global.nc.v4.f32 	{%f130, %f131, %f132, %f133}, [%rd8+53248];
	st.shared.v4.f32 	[%r2+13312], {%f130, %f131, %f132, %f133};
	ld.global.nc.v4.f32 	{%f134, %f135, %f136, %f137}, [%rd8+53760];
	st.shared.v4.f32 	[%r2+13824], {%f134, %f135, %f136, %f137};
	ld.global.nc.v4.f32 	{%f138, %f139, %f140, %f141}, [%rd8+57344];
	st.shared.v4.f32 	[%r2+14336], {%f138, %f139, %f140, %f141};
	ld.global.nc.v4.f32 	{%f142, %f143, %f144, %f145}, [%rd8+57856];
	st.shared.v4.f32 	[%r2+14848], {%f142, %f143, %f144, %f145};
	ld.global.nc.v4.f32 	{%f146, %f147, %f148, %f149}, [%rd8+61440];
	st.shared.v4.f32 	[%r2+15360], {%f146, %f147, %f148, %f149};
	ld.global.nc.v4.f32 	{%f150, %f151, %f152, %f153}, [%rd8+61952];
	st.shared.v4.f32 	[%r2+15872], {%f150, %f151, %f152, %f153};
	add.s32 	%r32, %r6, %r30;
	mul.wide.u32 	%rd9, %r32, 4;
	add.s64 	%rd10, %rd1, %rd9;
	ld.global.nc.f32 	%f154, [%rd10];
	st.shared.f32 	[%r7], %f154;
	ld.global.nc.f32 	%f155, [%rd10+128];
	st.shared.f32 	[%r7+128], %f155;
	ld.global.nc.f32 	%f156, [%rd10+256];
	st.shared.f32 	[%r7+256], %f156;
	ld.global.nc.f32 	%f157, [%rd10+384];
	st.shared.f32 	[%r7+384], %f157;
	ld.global.nc.f32 	%f158, [%rd10+512];
	st.shared.f32 	[%r7+512], %f158;
	ld.global.nc.f32 	%f159, [%rd10+640];
	st.shared.f32 	[%r7+640], %f159;
	ld.global.nc.f32 	%f160, [%rd10+768];
	st.shared.f32 	[%r7+768], %f160;
	ld.global.nc.f32 	%f161, [%rd10+896];
	st.shared.f32 	[%r7+896], %f161;
	ld.global.nc.f32 	%f162, [%rd10+4096];
	st.shared.f32 	[%r7+1024], %f162;
	ld.global.nc.f32 	%f163, [%rd10+4224];
	st.shared.f32 	[%r7+1152], %f163;
	ld.global.nc.f32 	%f164, [%rd10+4352];
	st.shared.f32 	[%r7+1280], %f164;
	ld.global.nc.f32 	%f165, [%rd10+4480];
	st.shared.f32 	[%r7+1408], %f165;
	ld.global.nc.f32 	%f166, [%rd10+4608];
	st.shared.f32 	[%r7+1536], %f166;
	ld.global.nc.f32 	%f167, [%rd10+4736];
	st.shared.f32 	[%r7+1664], %f167;
	ld.global.nc.f32 	%f168, [%rd10+4864];
	st.shared.f32 	[%r7+1792], %f168;
	ld.global.nc.f32 	%f169, [%rd10+4992];
	st.shared.f32 	[%r7+1920], %f169;
	ld.global.nc.f32 	%f170, [%rd10+8192];
	st.shared.f32 	[%r7+2048], %f170;
	ld.global.nc.f32 	%f171, [%rd10+8320];
	st.shared.f32 	[%r7+2176], %f171;
	ld.global.nc.f32 	%f172, [%rd10+8448];
	st.shared.f32 	[%r7+2304], %f172;
	ld.global.nc.f32 	%f173, [%rd10+8576];
	st.shared.f32 	[%r7+2432], %f173;
	ld.global.nc.f32 	%f174, [%rd10+8704];
	st.shared.f32 	[%r7+2560], %f174;
	ld.global.nc.f32 	%f175, [%rd10+8832];
	st.shared.f32 	[%r7+2688], %f175;
	ld.global.nc.f32 	%f176, [%rd10+8960];
	st.shared.f32 	[%r7+2816], %f176;
	ld.global.nc.f32 	%f177, [%rd10+9088];
	st.shared.f32 	[%r7+2944], %f177;
	ld.global.nc.f32 	%f178, [%rd10+12288];
	st.shared.f32 	[%r7+3072], %f178;
	ld.global.nc.f32 	%f179, [%rd10+12416];
	st.shared.f32 	[%r7+3200], %f179;
	ld.global.nc.f32 	%f180, [%rd10+12544];
	st.shared.f32 	[%r7+3328], %f180;
	ld.global.nc.f32 	%f181, [%rd10+12672];
	st.shared.f32 	[%r7+3456], %f181;
	ld.global.nc.f32 	%f182, [%rd10+12800];
	st.shared.f32 	[%r7+3584], %f182;
	ld.global.nc.f32 	%f183, [%rd10+12928];
	st.shared.f32 	[%r7+3712], %f183;
	ld.global.nc.f32 	%f184, [%rd10+13056];
	st.shared.f32 	[%r7+3840], %f184;
	ld.global.nc.f32 	%f185, [%rd10+13184];
	st.shared.f32 	[%r7+3968], %f185;
	ld.global.nc.f32 	%f186, [%rd10+16384];
	st.shared.f32 	[%r7+4096], %f186;
	ld.global.nc.f32 	%f187, [%rd10+16512];
	st.shared.f32 	[%r7+4224], %f187;
	ld.global.nc.f32 	%f188, [%rd10+16640];
	st.shared.f32 	[%r7+4352], %f188;
	ld.global.nc.f32 	%f189, [%rd10+16768];
	st.shared.f32 	[%r7+4480], %f189;
	ld.global.nc.f32 	%f190, [%rd10+16896];
	st.shared.f32 	[%r7+4608], %f190;
	ld.global.nc.f32 	%f191, [%rd10+17024];
	st.shared.f32 	[%r7+4736], %f191;
	ld.global.nc.f32 	%f192, [%rd10+17152];
	st.shared.f32 	[%r7+4864], %f192;
	ld.global.nc.f32 	%f193, [%rd10+17280];
	st.shared.f32 	[%r7+4992], %f193;
	ld.global.nc.f32 	%f194, [%rd10+20480];
	st.shared.f32 	[%r7+5120], %f194;
	ld.global.nc.f32 	%f195, [%rd10+20608];
	st.shared.f32 	[%r7+5248], %f195;
	ld.global.nc.f32 	%f196, [%rd10+20736];
	st.shared.f32 	[%r7+5376], %f196;
	ld.global.nc.f32 	%f197, [%rd10+20864];
	st.shared.f32 	[%r7+5504], %f197;
	ld.global.nc.f32 	%f198, [%rd10+20992];
	st.shared.f32 	[%r7+5632], %f198;
	ld.global.nc.f32 	%f199, [%rd10+21120];
	st.shared.f32 	[%r7+5760], %f199;
	ld.global.nc.f32 	%f200, [%rd10+21248];
	st.shared.f32 	[%r7+5888], %f200;
	ld.global.nc.f32 	%f201, [%rd10+21376];
	st.shared.f32 	[%r7+6016], %f201;
	ld.global.nc.f32 	%f202, [%rd10+24576];
	st.shared.f32 	[%r7+6144], %f202;
	ld.global.nc.f32 	%f203, [%rd10+24704];
	st.shared.f32 	[%r7+6272], %f203;
	ld.global.nc.f32 	%f204, [%rd10+24832];
	st.shared.f32 	[%r7+6400], %f204;
	ld.global.nc.f32 	%f205, [%rd10+24960];
	st.shared.f32 	[%r7+6528], %f205;
	ld.global.nc.f32 	%f206, [%rd10+25088];
	st.shared.f32 	[%r7+6656], %f206;
	ld.global.nc.f32 	%f207, [%rd10+25216];
	st.shared.f32 	[%r7+6784], %f207;
	ld.global.nc.f32 	%f208, [%rd10+25344];
	st.shared.f32 	[%r7+6912], %f208;
	ld.global.nc.f32 	%f209, [%rd10+25472];
	st.shared.f32 	[%r7+7040], %f209;
	ld.global.nc.f32 	%f210, [%rd10+28672];
	st.shared.f32 	[%r7+7168], %f210;
	ld.global.nc.f32 	%f211, [%rd10+28800];
	st.shared.f32 	[%r7+7296], %f211;
	ld.global.nc.f32 	%f212, [%rd10+28928];
	st.shared.f32 	[%r7+7424], %f212;
	ld.global.nc.f32 	%f213, [%rd10+29056];
	st.shared.f32 	[%r7+7552], %f213;
	ld.global.nc.f32 	%f214, [%rd10+29184];
	st.shared.f32 	[%r7+7680], %f214;
	ld.global.nc.f32 	%f215, [%rd10+29312];
	st.shared.f32 	[%r7+7808], %f215;
	ld.global.nc.f32 	%f216, [%rd10+29440];
	st.shared.f32 	[%r7+7936], %f216;
	ld.global.nc.f32 	%f217, [%rd10+29568];
	st.shared.f32 	[%r7+8064], %f217;
	ld.global.nc.f32 	%f218, [%rd10+32768];
	st.shared.f32 	[%r7+8192], %f218;
	ld.global.nc.f32 	%f219, [%rd10+32896];
	st.shared.f32 	[%r7+8320], %f219;
	ld.global.nc.f32 	%f220, [%rd10+33024];
	st.shared.f32 	[%r7+8448], %f220;
	ld.global.nc.f32 	%f221, [%rd10+33152];
	st.shared.f32 	[%r7+8576], %f221;
	ld.global.nc.f32 	%f222, [%rd10+33280];
	st.shared.f32 	[%r7+8704], %f222;
	ld.global.nc.f32 	%f223, [%rd10+33408];
	st.shared.f32 	[%r7+8832], %f223;
	ld.global.nc.f32 	%f224, [%rd10+33536];
	st.shared.f32 	[%r7+8960], %f224;
	ld.global.nc.f32 	%f225, [%rd10+33664];
	st.shared.f32 	[%r7+9088], %f225;
	ld.global.nc.f32 	%f226, [%rd10+36864];
	st.shared.f32 	[%r7+9216], %f226;
	ld.global.nc.f32 	%f227, [%rd10+36992];
	st.shared.f32 	[%r7+9344], %f227;
	ld.global.nc.f32 	%f228, [%rd10+37120];
	st.shared.f32 	[%r7+9472], %f228;
	ld.global.nc.f32 	%f229, [%rd10+37248];
	st.shared.f32 	[%r7+9600], %f229;
	ld.global.nc.f32 	%f230, [%rd10+37376];
	st.shared.f32 	[%r7+9728], %f230;
	ld.global.nc.f32 	%f231, [%rd10+37504];
	st.shared.f32 	[%r7+9856], %f231;
	ld.global.nc.f32 	%f232, [%rd10+37632];
	st.shared.f32 	[%r7+9984], %f232;
	ld.global.nc.f32 	%f233, [%rd10+37760];
	st.shared.f32 	[%r7+10112], %f233;
	ld.global.nc.f32 	%f234, [%rd10+40960];
	st.shared.f32 	[%r7+10240], %f234;
	ld.global.nc.f32 	%f235, [%rd10+41088];
	st.shared.f32 	[%r7+10368], %f235;
	ld.global.nc.f32 	%f236, [%rd10+41216];
	st.shared.f32 	[%r7+10496], %f236;
	ld.global.nc.f32 	%f237, [%rd10+41344];
	st.shared.f32 	[%r7+10624], %f237;
	ld.global.nc.f32 	%f238, [%rd10+41472];
	st.shared.f32 	[%r7+10752], %f238;
	ld.global.nc.f32 	%f239, [%rd10+41600];
	st.shared.f32 	[%r7+10880], %f239;
	ld.global.nc.f32 	%f240, [%rd10+41728];
	st.shared.f32 	[%r7+11008], %f240;
	ld.global.nc.f32 	%f241, [%rd10+41856];
	st.shared.f32 	[%r7+11136], %f241;
	ld.global.nc.f32 	%f242, [%rd10+45056];
	st.shared.f32 	[%r7+11264], %f242;
	ld.global.nc.f32 	%f243, [%rd10+45184];
	st.shared.f32 	[%r7+11392], %f243;
	ld.global.nc.f32 	%f244, [%rd10+45312];
	st.shared.f32 	[%r7+11520], %f244;
	ld.global.nc.f32 	%f245, [%rd10+45440];
	st.shared.f32 	[%r7+11648], %f245;
	ld.global.nc.f32 	%f246, [%rd10+45568];
	st.shared.f32 	[%r7+11776], %f246;
	ld.global.nc.f32 	%f247, [%rd10+45696];
	st.shared.f32 	[%r7+11904], %f247;
	ld.global.nc.f32 	%f248, [%rd10+45824];
	st.shared.f32 	[%r7+12032], %f248;
	ld.global.nc.f32 	%f249, [%rd10+45952];
	st.shared.f32 	[%r7+12160], %f249;
	ld.global.nc.f32 	%f250, [%rd10+49152];
	st.shared.f32 	[%r7+12288], %f250;
	ld.global.nc.f32 	%f251, [%rd10+49280];
	st.shared.f32 	[%r7+12416], %f251;
	ld.global.nc.f32 	%f252, [%rd10+49408];
	st.shared.f32 	[%r7+12544], %f252;
	ld.global.nc.f32 	%f253, [%rd10+49536];
	st.shared.f32 	[%r7+12672], %f253;
	ld.global.nc.f32 	%f254, [%rd10+49664];
	st.shared.f32 	[%r7+12800], %f254;
	ld.global.nc.f32 	%f255, [%rd10+49792];
	st.shared.f32 	[%r7+12928], %f255;
	ld.global.nc.f32 	%f256, [%rd10+49920];
	st.shared.f32 	[%r7+13056], %f256;
	ld.global.nc.f32 	%f257, [%rd10+50048];
	st.shared.f32 	[%r7+13184], %f257;
	ld.global.nc.f32 	%f258, [%rd10+53248];
	st.shared.f32 	[%r7+13312], %f258;
	ld.global.nc.f32 	%f259, [%rd10+53376];
	st.shared.f32 	[%r7+13440], %f259;
	ld.global.nc.f32 	%f260, [%rd10+53504];
	st.shared.f32 	[%r7+13568], %f260;
	ld.global.nc.f32 	%f261, [%rd10+53632];
	st.shared.f32 	[%r7+13696], %f261;
	ld.global.nc.f32 	%f262, [%rd10+53760];
	st.shared.f32 	[%r7+13824], %f262;
	ld.global.nc.f32 	%f263, [%rd10+53888];
	st.shared.f32 	[%r7+13952], %f263;
	ld.global.nc.f32 	%f264, [%rd10+54016];
	st.shared.f32 	[%r7+14080], %f264;
	ld.global.nc.f32 	%f265, [%rd10+54144];
	st.shared.f32 	[%r7+14208], %f265;
	ld.global.nc.f32 	%f266, [%rd10+57344];
	st.shared.f32 	[%r7+14336], %f266;
	ld.global.nc.f32 	%f267, [%rd10+57472];
	st.shared.f32 	[%r7+14464], %f267;
	ld.global.nc.f32 	%f268, [%rd10+57600];
	st.shared.f32 	[%r7+14592], %f268;
	ld.global.nc.f32 	%f269, [%rd10+57728];
	st.shared.f32 	[%r7+14720], %f269;
	ld.global.nc.f32 	%f270, [%rd10+57856];
	st.shared.f32 	[%r7+14848], %f270;
	ld.global.nc.f32 	%f271, [%rd10+57984];
	st.shared.f32 	[%r7+14976], %f271;
	ld.global.nc.f32 	%f272, [%rd10+58112];
	st.shared.f32 	[%r7+15104], %f272;
	ld.global.nc.f32 	%f273, [%rd10+58240];
	st.shared.f32 	[%r7+15232], %f273;
	ld.global.nc.f32 	%f274, [%rd10+61440];
	st.shared.f32 	[%r7+15360], %f274;
	ld.global.nc.f32 	%f275, [%rd10+61568];
	st.shared.f32 	[%r7+15488], %f275;
	ld.global.nc.f32 	%f276, [%rd10+61696];
	st.shared.f32 	[%r7+15616], %f276;
	ld.global.nc.f32 	%f277, [%rd10+61824];
	st.shared.f32 	[%r7+15744], %f277;
	ld.global.nc.f32 	%f278, [%rd10+61952];
	st.shared.f32 	[%r7+15872], %f278;
	ld.global.nc.f32 	%f279, [%rd10+62080];
	st.shared.f32 	[%r7+16000], %f279;
	ld.global.nc.f32 	%f280, [%rd10+62208];
	st.shared.f32 	[%r7+16128], %f280;
	ld.global.nc.f32 	%f281, [%rd10+62336];
	st.shared.f32 	[%r7+16256], %f281;
	bar.sync 	0;
	mov.b32 	%r40, 8192;
$L__BB0_2:
	add.s32 	%r33, %r9, %r40;
	ld.shared.f32 	%f282, [%r33+-8192];
	add.s32 	%r34, %r10, %r40;
	ld.shared.f32 	%f283, [%r34+-8204];
	fma.rn.f32 	%f284, %f282, %f283, %f373;
	ld.shared.f32 	%f285, [%r33];
	fma.rn.f32 	%f286, %f285, %f283, %f372;
	ld.shared.f32 	%f287, [%r33+-8188];
	ld.shared.f32 	%f288, [%r34+-8200];
	fma.rn.f32 	%f289, %f287, %f288, %f284;
	ld.shared.f32 	%f290, [%r33+4];
	fma.rn.f32 	%f291, %f290, %f288, %f286;
	ld.shared.f32 	%f292, [%r33+-8184];
	ld.shared.f32 	%f293, [%r34+-8196];
	fma.rn.f32 	%f294, %f292, %f293, %f289;
	ld.shared.f32 	%f295, [%r33+8];
	fma.rn.f32 	%f296, %f295, %f293, %f291;
	ld.shared.f32 	%f297, [%r33+-8180];
	ld.shared.f32 	%f298, [%r34+-8192];
	fma.rn.f32 	%f373, %f297, %f298, %f294;
	ld.shared.f32 	%f299, [%r33+12];
	fma.rn.f32 	%f372, %f299, %f298, %f296;
	ld.shared.f32 	%f300, [%r33+-7168];
	fma.rn.f32 	%f301, %f300, %f283, %f371;
	ld.shared.f32 	%f302, [%r33+1024];
	fma.rn.f32 	%f303, %f302, %f283, %f370;
	ld.shared.f32 	%f304, [%r33+-7164];
	fma.rn.f32 	%f305, %f304, %f288, %f301;
	ld.shared.f32 	%f306, [%r33+1028];
	fma.rn.f32 	%f307, %f306, %f288, %f303;
	ld.shared.f32 	%f308, [%r33+-7160];
	fma.rn.f32 	%f309, %f308, %f293, %f305;
	ld.shared.f32 	%f310, [%r33+1032];
	fma.rn.f32 	%f311, %f310, %f293, %f307;
	ld.shared.f32 	%f312, [%r33+-7156];
	fma.rn.f32 	%f371, %f312, %f298, %f309;
	ld.shared.f32 	%f313, [%r33+1036];
	fma.rn.f32 	%f370, %f313, %f298, %f311;
	ld.shared.f32 	%f314, [%r33+-6144];
	fma.rn.f32 	%f315, %f314, %f283, %f369;
	ld.shared.f32 	%f316, [%r33+2048];
	fma.rn.f32 	%f317, %f316, %f283, %f368;
	ld.shared.f32 	%f318, [%r33+-6140];
	fma.rn.f32 	%f319, %f318, %f288, %f315;
	ld.shared.f32 	%f320, [%r33+2052];
	fma.rn.f32 	%f321, %f320, %f288, %f317;
	ld.shared.f32 	%f322, [%r33+-6136];
	fma.rn.f32 	%f323, %f322, %f293, %f319;
	ld.shared.f32 	%f324, [%r33+2056];
	fma.rn.f32 	%f325, %f324, %f293, %f321;
	ld.shared.f32 	%f326, [%r33+-6132];
	fma.rn.f32 	%f369, %f326, %f298, %f323;
	ld.shared.f32 	%f327, [%r33+2060];
	fma.rn.f32 	%f368, %f327, %f298, %f325;
	ld.shared.f32 	%f328, [%r33+-5120];
	fma.rn.f32 	%f329, %f328, %f283, %f367;
	ld.shared.f32 	%f330, [%r33+3072];
	fma.rn.f32 	%f331, %f330, %f283, %f366;
	ld.shared.f32 	%f332, [%r33+-5116];
	fma.rn.f32 	%f333, %f332, %f288, %f329;
	ld.shared.f32 	%f334, [%r33+3076];
	fma.rn.f32 	%f335, %f334, %f288, %f331;
	ld.shared.f32 	%f336, [%r33+-5112];
	fma.rn.f32 	%f337, %f336, %f293, %f333;
	ld.shared.f32 	%f338, [%r33+3080];
	fma.rn.f32 	%f339, %f338, %f293, %f335;
	ld.shared.f32 	%f340, [%r33+-5108];
	fma.rn.f32 	%f367, %f340, %f298, %f337;
	ld.shared.f32 	%f341, [%r33+3084];
	fma.rn.f32 	%f366, %f341, %f298, %f339;
	add.s32 	%r40, %r40, 16;
	setp.ne.s32 	%p1, %r40, 9216;
	@%p1 bra 	$L__BB0_2;
	add.s32 	%r39, %r39, 1;
	setp.ne.s32 	%p2, %r39, 4;
	@%p2 bra 	$L__BB0_1;
	shl.b32 	%r35, %r5, 4;
	mad.lo.s32 	%r36, %r8, 880, %r1;
	mad.lo.s32 	%r37, %r3, 3584, %r36;
	add.s32 	%r38, %r37, %r35;
	cvta.to.global.u64 	%rd11, %rd3;
	cvta.to.global.u64 	%rd12, %rd4;
	mul.wide.u32 	%rd13, %r38, 4;
	add.s64 	%rd14, %rd11, %rd13;
	ld.global.nc.f32 	%f342, [%rd14];
	add.f32 	%f343, %f373, %f342;
	add.s64 	%rd15, %rd12, %rd13;
	st.global.f32 	[%rd15], %f343;
	ld.global.nc.f32 	%f344, [%rd14+7168];
	add.f32 	%f345, %f372, %f344;
	st.global.f32 	[%rd15+7168], %f345;
	ld.global.nc.f32 	%f346, [%rd14+896];
	add.f32 	%f347, %f371, %f346;
	st.global.f32 	[%rd15+896], %f347;
	ld.global.nc.f32 	%f348, [%rd14+8064];
	add.f32 	%f349, %f370, %f348;
	st.global.f32 	[%rd15+8064], %f349;
	ld.global.nc.f32 	%f350, [%rd14+1792];
	add.f32 	%f351, %f369, %f350;
	st.global.f32 	[%rd15+1792], %f351;
	ld.global.nc.f32 	%f352, [%rd14+8960];
	add.f32 	%f353, %f368, %f352;
	st.global.f32 	[%rd15+8960], %f353;
	ld.global.nc.f32 	%f354, [%rd14+2688];
	add.f32 	%f355, %f367, %f354;
	st.global.f32 	[%rd15+2688], %f355;
	ld.global.nc.f32 	%f356, [%rd14+9856];
	add.f32 	%f357, %f366, %f356;
	st.global.f32 	[%rd15+9856], %f357;
	ret;

}


// ===== COMPILED SASS (sm_100) =====

	.target	sm_100

	.elftype	@"ET_EXEC"


//--------------------- .note.nv.tkinfo           --------------------------
	.section	.note.nv.tkinfo,"",@"SHT_NOTE"
	.sectionflags	@"SHF_NOTE_NV_TKINFO"
	.tkinfo
        /*0018*/ 	.word	0x00000002
        /*0030*/ 	.string	""
        /*0030*/ 	.string	"ptxas"
        /*0030*/ 	.string	"Cuda compilation tools, release 13.0, V13.0.88"
        /*0030*/ 	.string	"Build cuda_13.0.r13.0/compiler.36424714_0"
        /*0030*/ 	.string	"-arch sm_100 -m 64 "



//--------------------- .note.nv.cuinfo           --------------------------
	.section	.note.nv.cuinfo,"",@"SHT_NOTE"
	.sectionflags	@"SHF_NOTE_NV_CUINFO"
        /*0018*/ 	.short	0x0002
        /*001a*/ 	.short	0x0064
        /*001c*/ 	.short	0x0082
	.zero		2


//--------------------- .nv.info                  --------------------------
	.section	.nv.info,"",@"SHT_CUDA_INFO"
	.align	4


	//----- nvinfo : EIATTR_REGCOUNT
	.align		4
        /*0000*/ 	.byte	0x04, 0x2f
        /*0002*/ 	.short	(.L_1 - .L_0)
	.align		4
.L_0:
        /*0004*/ 	.word	index@(default_function_kernel)
        /*0008*/ 	.word	0x000000fe


	//----- nvinfo : EIATTR_FRAME_SIZE
	.align		4
.L_1:
        /*000c*/ 	.byte	0x04, 0x11
        /*000e*/ 	.short	(.L_3 - .L_2)
	.align		4
.L_2:
        /*0010*/ 	.word	index@(default_function_kernel)
        /*0014*/ 	.word	0x00000000


	//----- nvinfo : EIATTR_MIN_STACK_SIZE
	.align		4
.L_3:
        /*0018*/ 	.byte	0x04, 0x12
        /*001a*/ 	.short	(.L_5 - .L_4)
	.align		4
.L_4:
        /*001c*/ 	.word	index@(default_function_kernel)
        /*0020*/ 	.word	0x00000000
.L_5:


//--------------------- .nv.compat                --------------------------
	.section	.nv.compat,"",@"SHT_CUDA_COMPAT_INFO"
	.align	4
        /*0000*/ 	.byte	0x02, 0x09, 0x00, 0x00, 0x02, 0x02, 0x01, 0x00, 0x02, 0x05, 0x05, 0x00, 0x03, 0x07, 0x01, 0x01
        /*0010*/ 	.byte	0x02, 0x03, 0x00, 0x00, 0x02, 0x06, 0x01, 0x00, 0x04, 0x0b, 0x08, 0x00, 0x09, 0x00, 0x00, 0x00
        /*0020*/ 	.byte	0x00, 0x00, 0x00, 0x00


//--------------------- .nv.info.default_function_kernel --------------------------
	.section	.nv.info.default_function_kernel,"",@"SHT_CUDA_INFO"
	.sectionflags	@""
	.align	4


	//----- nvinfo : EIATTR_CUDA_API_VERSION
	.align		4
        /*0000*/ 	.byte	0x04, 0x37
        /*0002*/ 	.short	(.L_7 - .L_6)
.L_6:
        /*0004*/ 	.word	0x00000082


	//----- nvinfo : EIATTR_KPARAM_INFO
	.align		4
.L_7:
        /*0008*/ 	.byte	0x04, 0x17
        /*000a*/ 	.short	(.L_9 - .L_8)
.L_8:
        /*000c*/ 	.word	0x00000000
        /*0010*/ 	.short	0x0003
        /*0012*/ 	.short	0x0018
        /*0014*/ 	.byte	0x00, 0xf5, 0x21, 0x00


	//----- nvinfo : EIATTR_KPARAM_INFO
	.align		4
.L_9:
        /*0018*/ 	.byte	0x04, 0x17
        /*001a*/ 	.short	(.L_11 - .L_10)
.L_10:
        /*001c*/ 	.word	0x00000000
        /*0020*/ 	.short	0x0002
        /*0022*/ 	.short	0x0010
        /*0024*/ 	.byte	0x00, 0xf5, 0x21, 0x00


	//----- nvinfo : EIATTR_KPARAM_INFO
	.align		4
.L_11:
        /*0028*/ 	.byte	0x04, 0x17
        /*002a*/ 	.short	(.L_13 - .L_12)
.L_12:
        /*002c*/ 	.word	0x00000000
        /*0030*/ 	.short	0x0001
        /*0032*/ 	.short	0x0008
        /*0034*/ 	.byte	0x00, 0xf5, 0x21, 0x00


	//----- nvinfo : EIATTR_KPARAM_INFO
	.align		4
.L_13:
        /*0038*/ 	.byte	0x04, 0x17
        /*003a*/ 	.short	(.L_15 - .L_14)
.L_14:
        /*003c*/ 	.word	0x00000000
        /*0040*/ 	.short	0x0000
        /*0042*/ 	.short	0x0000
        /*0044*/ 	.byte	0x00, 0xf5, 0x21, 0x00


	//----- nvinfo : EIATTR_SPARSE_MMA_MASK
	.align		4
.L_15:
        /*0048*/ 	.byte	0x03, 0x50
        /*004a*/ 	.short	0x0000


	//----- nvinfo : EIATTR_MAXREG_COUNT
	.align		4
        /*004c*/ 	.byte	0x03, 0x1b
        /*004e*/ 	.short	0x00ff


	//----- nvinfo : EIATTR_NUM_BARRIERS
	.align		4
        /*0050*/ 	.byte	0x02, 0x4c
        /*0052*/ 	.byte	0x01
	.zero		1


	//----- nvinfo : EIATTR_MERCURY_ISA_VERSION
	.align		4
        /*0054*/ 	.byte	0x03, 0x5f
        /*0056*/ 	.short	0x0101


	//----- nvinfo : EIATTR_VRC_CTA_INIT_COUNT
	.align		4
        /*0058*/ 	.byte	0x02, 0x4a
	.zero		1
	.zero		1


	//----- nvinfo : EIATTR_EXIT_INSTR_OFFSETS
	.align		4
        /*005c*/ 	.byte	0x04, 0x1c
        /*005e*/ 	.short	(.L_17 - .L_16)


	//   ....[0]....
.L_16:
        /*0060*/ 	.word	0x00001b60


	//----- nvinfo : EIATTR_MAX_THREADS
	.align		4
.L_17:
        /*0064*/ 	.byte	0x04, 0x05
        /*0066*/ 	.short	(.L_19 - .L_18)
.L_18:
        /*0068*/ 	.word	0x00000020
        /*006c*/ 	.word	0x00000001
        /*0070*/ 	.word	0x00000001


	//----- nvinfo : EIATTR_CBANK_PARAM_SIZE
	.align		4
.L_19:
        /*0074*/ 	.byte	0x03, 0x19
        /*0076*/ 	.short	0x0020


	//----- nvinfo : EIATTR_PARAM_CBANK
	.align		4
        /*0078*/ 	.byte	0x04, 0x0a
        /*007a*/ 	.short	(.L_21 - .L_20)
	.align		4
.L_20:
        /*007c*/ 	.word	index@(.nv.constant0.default_function_kernel)
        /*0080*/ 	.short	0x0380
        /*0082*/ 	.short	0x0020


	//----- nvinfo : EIATTR_SW_WAR
	.align		4
.L_21:
        /*0084*/ 	.byte	0x04, 0x36
        /*0086*/ 	.short	(.L_23 - .L_22)
.L_22:
        /*0088*/ 	.word	0x00000008
.L_23:


//--------------------- .nv.callgraph             --------------------------
	.section	.nv.callgraph,"",@"SHT_CUDA_CALLGRAPH"
	.align	4
	.sectionentsize	8
	.align		4
        /*0000*/ 	.word	0x00000000
	.align		4
        /*0004*/ 	.word	0xffffffff
	.align		4
        /*0008*/ 	.word	0x00000000
	.align		4
        /*000c*/ 	.word	0xfffffffe
	.align		4
        /*0010*/ 	.word	0x00000000
	.align		4
        /*0014*/ 	.word	0xfffffffd
	.align		4
        /*0018*/ 	.word	0x00000000
	.align		4
        /*001c*/ 	.word	0xfffffffc


//--------------------- .text.default_function_kernel --------------------------
	.section	.text.default_function_kernel,"ax",@progbits
	.align	128
        .global         default_function_kernel
        .type           default_function_kernel,@function
        .size           default_function_kernel,(.L_x_3 - default_function_kernel)
        .other          default_function_kernel,@"STO_CUDA_ENTRY STV_DEFAULT"
default_function_kernel:
.text.default_function_kernel:
[----:B------:R-:W-:Y:S01]  /*0000*/  LDC R1, c[0x0][0x37c] ;  /* 0x0000df00ff017b82 */ /* 0x000fe20000000800 */
[----:B------:R-:W0:Y:S07]  /*0010*/  S2R R3, SR_CTAID.X ;  /* 0x0000000000037919 */ /* 0x000e2e0000002500 */
[----:B------:R-:W1:Y:S01]  /*0020*/  S2UR UR5, SR_CgaCtaId ;  /* 0x00000000000579c3 */ /* 0x000e620000008800 */
[----:B------:R-:W-:Y:S01]  /*0030*/  UMOV UR4, 0x400 ;  /* 0x0000040000047882 */ /* 0x000fe20000000000 */
[----:B------:R-:W-:Y:S01]  /*0040*/  HFMA2 R105, -RZ, RZ, 0, 0 ;  /* 0x00000000ff697431 */ /* 0x000fe200000001ff */
[----:B------:R-:W2:Y:S01]  /*0050*/  S2R R0, SR_TID.X ;  /* 0x0000000000007919 */ /* 0x000ea20000002100 */
[----:B------:R-:W-:Y:S01]  /*0060*/  HFMA2 R111, -RZ, RZ, 0, 0 ;  /* 0x00000000ff6f7431 */ /* 0x000fe200000001ff */
[----:B------:R-:W-:Y:S01]  /*0070*/  CS2R R108, SRZ ;  /* 0x00000000006c7805 */ /* 0x000fe2000001ff00 */
[----:B------:R-:W-:Y:S01]  /*0080*/  HFMA2 R115, -RZ, RZ, 0, 0 ;  /* 0x00000000ff737431 */ /* 0x000fe200000001ff */
[----:B------:R-:W-:Y:S01]  /*0090*/  MOV R107, RZ ;  /* 0x000000ff006b7202 */ /* 0x000fe20000000f00 */
[----:B------:R-:W-:Y:S01]  /*00a0*/  HFMA2 R119, -RZ, RZ, 0, 0 ;  /* 0x00000000ff777431 */ /* 0x000fe200000001ff */
[----:B------:R-:W-:Y:S01]  /*00b0*/  MOV R113, RZ ;  /* 0x000000ff00717202 */ /* 0x000fe20000000f00 */
[----:B------:R-:W3:Y:S01]  /*00c0*/  LDCU.64 UR8, c[0x0][0x358] ;  /* 0x00006b00ff0877ac */ /* 0x000ee20008000a00 */
[----:B------:R-:W-:Y:S01]  /*00d0*/  MOV R117, RZ ;  /* 0x000000ff00757202 */ /* 0x000fe20000000f00 */
[----:B-1----:R-:W-:-:S02]  /*00e0*/  ULEA UR6, UR5, UR4, 0x18 ;  /* 0x0000000405067291 */ /* 0x002fc4000f8ec0ff */
[----:B------:R-:W-:-:S04]  /*00f0*/  UIADD3 UR4, UPT, UPT, UR4, 0x4000, URZ ;  /* 0x0000400004047890 */ /* 0x000fc8000fffe0ff */
[----:B------:R-:W-:Y:S01]  /*0100*/  ULEA UR4, UR5, UR4, 0x18 ;  /* 0x0000000405047291 */ /* 0x000fe2000f8ec0ff */
[----:B0-----:R-:W-:Y:S01]  /*0110*/  IMAD.HI.U32 R104, R3, -0x6db6db6d, RZ ;  /* 0x9249249303687827 */ /* 0x001fe200078e00ff */
[----:B--2---:R-:W-:-:S04]  /*0120*/  SHF.L.U32 R2, R0, 0xa, RZ ;  /* 0x0000000a00027819 */ /* 0x004fc800000006ff */
[----:B------:R-:W-:Y:S02]  /*0130*/  SHF.R.U32.HI R104, RZ, 0x3, R104 ;  /* 0x00000003ff687819 */ /* 0x000fe40000011668 */
[----:B------:R-:W-:Y:S02]  /*0140*/  SHF.L.U32 R110, R0, 0x2, RZ ;  /* 0x00000002006e7819 */ /* 0x000fe400000006ff */
[----:B------:R-:W-:Y:S01]  /*0150*/  SHF.R.U32.HI R121, RZ, 0x4, R0 ;  /* 0x00000004ff797819 */ /* 0x000fe20000011600 */
[----:B------:R-:W-:Y:S01]  /*0160*/  IMAD R106, R104, -0xe, R3 ;  /* 0xfffffff2686a7824 */ /* 0x000fe200078e0203 */
[----:B------:R-:W-:Y:S02]  /*0170*/  LOP3.LUT R2, R2, 0x3c00, RZ, 0xc0, !PT ;  /* 0x00003c0002027812 */ /* 0x000fe400078ec0ff */
[----:B------:R-:W-:Y:S02]  /*0180*/  SHF.L.U32 R123, R104, 0xe, RZ ;  /* 0x0000000e687b7819 */ /* 0x000fe400000006ff */
[----:B------:R-:W-:-:S02]  /*0190*/  SHF.L.U32 R125, R106, 0xe, RZ ;  /* 0x0000000e6a7d7819 */ /* 0x000fc400000006ff */
[----:B------:R-:W-:Y:S02]  /*01a0*/  LEA R112, R0, UR6, 0x4 ;  /* 0x0000000600707c11 */ /* 0x000fe4000f8e20ff */
[----:B------:R-:W-:Y:S02]  /*01b0*/  LEA R114, R121, UR6, 0xc ;  /* 0x0000000679727c11 */ /* 0x000fe4000f8e60ff */
[----:B------:R-:W-:Y:S02]  /*01c0*/  IADD3 R116, PT, PT, R2, UR4, RZ ;  /* 0x0000000402747c10 */ /* 0x000fe4000fffe0ff */
[----:B------:R-:W-:Y:S02]  /*01d0*/  LOP3.LUT R123, R123, R110, RZ, 0xfc, !PT ;  /* 0x0000006e7b7b7212 */ /* 0x000fe400078efcff */
[----:B---3--:R-:W-:-:S07]  /*01e0*/  LOP3.LUT R125, R125, R0, RZ, 0xfc, !PT ;  /* 0x000000007d7d7212 */ /* 0x008fce00078efcff */
.L_x_1:
[----:B------:R-:W0:Y:S01]  /*01f0*/  LDC.64 R126, c[0x0][0x380] ;  /* 0x0000e000ff7e7b82 */ /* 0x000e220000000a00 */
[----:B------:R-:W-:-:S05]  /*0200*/  LEA R3, R108, R123, 0x8 ;  /* 0x0000007b6c037211 */ /* 0x000fca00078e40ff */
[----:B0-----:R-:W-:Y:S02]  /*0210*/  IMAD.WIDE.U32 R126, R3, 0x4, R126 ;  /* 0x00000004037e7825 */ /* 0x001fe400078e007e */
[----:B------:R-:W0:Y:S03]  /*0220*/  LDC.64 R2, c[0x0][0x388] ;  /* 0x0000e200ff027b82 */ /* 0x000e260000000a00 */
[----:B------:R-:W2:Y:S04]  /*0230*/  LDG.E.128.CONSTANT R12, desc[UR8][R126.64] ;  /* 0x000000087e0c7981 */ /* 0x000ea8000c1e9d00 */
[----:B------:R-:W3:Y:S04]  /*0240*/  LDG.E.128.CONSTANT R16, desc[UR8][R126.64+0x200] ;  /* 0x000200087e107981 */ /* 0x000ee8000c1e9d00 */
[----:B------:R-:W4:Y:S04]  /*0250*/  LDG.E.128.CONSTANT R20, desc[UR8][R126.64+0x1000] ;  /* 0x001000087e147981 */ /* 0x000f28000c1e9d00 */
[----:B------:R-:W5:Y:S04]  /*0260*/  LDG.E.128.CONSTANT R28, desc[UR8][R126.64+0x1200] ;  /* 0x001200087e1c7981 */ /* 0x000f68000c1e9d00 */
[----:B------:R-:W5:Y:S04]  /*0270*/  LDG.E.128.CONSTANT R32, desc[UR8][R126.64+0x2000] ;  /* 0x002000087e207981 */ /* 0x000f68000c1e9d00 */
[----:B------:R-:W5:Y:S04]  /*0280*/  LDG.E.128.CONSTANT R36, desc[UR8][R126.64+0x2200] ;  /* 0x002200087e247981 */ /* 0x000f68000c1e9d00 */
[----:B------:R-:W5:Y:S01]  /*0290*/  LDG.E.128.CONSTANT R40, desc[UR8][R126.64+0x3000] ;  /* 0x003000087e287981 */ /* 0x000f62000c1e9d00 */
[----:B------:R-:W-:Y:S01]  /*02a0*/  LEA R5, R108, R125, 0x8 ;  /* 0x0000007d6c057211 */ /* 0x000fe200078e40ff */
[----:B------:R-:W-:Y:S04]  /*02b0*/  BAR.SYNC.DEFER_BLOCKING 0x0 ;  /* 0x0000000000007b1d */ /* 0x000fe80000010000 */
[----:B0-----:R-:W-:-:S02]  /*02c0*/  IMAD.WIDE.U32 R2, R5, 0x4, R2 ;  /* 0x0000000405027825 */ /* 0x001fc400078e0002 */
[----:B------:R-:W5:Y:S04]  /*02d0*/  LDG.E.128.CONSTANT R4, desc[UR8][R126.64+0x3200] ;  /* 0x003200087e047981 */ /* 0x000f68000c1e9d00 */
        /* <DEDUP_REMOVED lines=17> */
[----:B------:R-:W5:Y:S04]  /*03f0*/  LDG.E.CONSTANT R246, desc[UR8][R2.64+0xf380] ;  /* 0x00f3800802f67981 */ /* 0x000f68000c1e9900 */
        /* <DEDUP_REMOVED lines=47> */
[----:B--2---:R0:W-:Y:S04]  /*06f0*/  STS.128 [R112], R12 ;  /* 0x0000000c70007388 */ /* 0x0041e80000000c00 */
[----:B---3--:R1:W-:Y:S04]  /*0700*/  STS.128 [R112+0x200], R16 ;  /* 0x0002001070007388 */ /* 0x0083e80000000c00 */
[----:B----4-:R2:W-:Y:S04]  /*0710*/  STS.128 [R112+0x400], R20 ;  /* 0x0004001470007388 */ /* 0x0105e80000000c00 */
[----:B-----5:R3:W-:Y:S04]  /*0720*/  STS.128 [R112+0x600], R28 ;  /* 0x0006001c70007388 */ /* 0x0207e80000000c00 */
[----:B------:R4:W-:Y:S04]  /*0730*/  STS.128 [R112+0x800], R32 ;  /* 0x0008002070007388 */ /* 0x0009e80000000c00 */
[----:B------:R5:W-:Y:S04]  /*0740*/  STS.128 [R112+0xa00], R36 ;  /* 0x000a002470007388 */ /* 0x000be80000000c00 */
[----:B------:R5:W-:Y:S04]  /*0750*/  STS.128 [R112+0xc00], R40 ;  /* 0x000c002870007388 */ /* 0x000be80000000c00 */
[----:B0-----:R-:W5:Y:S04]  /*0760*/  LDG.E.128.CONSTANT R12, desc[UR8][R126.64+0x4200] ;  /* 0x004200087e0c7981 */ /* 0x001f68000c1e9d00 */
[----:B-1----:R-:W5:Y:S04]  /*0770*/  LDG.E.128.CONSTANT R16, desc[UR8][R126.64+0x5000] ;  /* 0x005000087e107981 */ /* 0x002f68000c1e9d00 */
[----:B--2---:R-:W2:Y:S04]  /*0780*/  LDG.E.128.CONSTANT R20, desc[UR8][R126.64+0x5200] ;  /* 0x005200087e147981 */ /* 0x004ea8000c1e9d00 */
[----:B---3--:R-:W3:Y:S04]  /*0790*/  LDG.E.128.CONSTANT R28, desc[UR8][R126.64+0x6200] ;  /* 0x006200087e1c7981 */ /* 0x008ee8000c1e9d00 */
[----:B----4-:R-:W4:Y:S04]  /*07a0*/  LDG.E.128.CONSTANT R32, desc[UR8][R126.64+0x7000] ;  /* 0x007000087e207981 */ /* 0x010f28000c1e9d00 */
[----:B-----5:R-:W5:Y:S04]  /*07b0*/  LDG.E.128.CONSTANT R36, desc[UR8][R126.64+0x7200] ;  /* 0x007200087e247981 */ /* 0x020f68000c1e9d00 */
        /* <DEDUP_REMOVED lines=81> */
[----:B------:R0:W-:Y:S04]  /*0cd0*/  STS.128 [R112+0xe00], R4 ;  /* 0x000e000470007388 */ /* 0x0001e80000000c00 */
[----:B------:R0:W-:Y:S04]  /*0ce0*/  STS.128 [R112+0x1000], R8 ;  /* 0x0010000870007388 */ /* 0x0001e80000000c00 */
[----:B------:R0:W-:Y:S04]  /*0cf0*/  STS.128 [R112+0x1200], R12 ;  /* 0x0012000c70007388 */ /* 0x0001e80000000c00 */
[----:B------:R0:W-:Y:S04]  /*0d00*/  STS.128 [R112+0x1400], R16 ;  /* 0x0014001070007388 */ /* 0x0001e80000000c00 */
[----:B--2---:R0:W-:Y:S04]  /*0d10*/  STS.128 [R112+0x1600], R20 ;  /* 0x0016001470007388 */ /* 0x0041e80000000c00 */
[----:B------:R0:W-:Y:S04]  /*0d20*/  STS.128 [R112+0x1800], R24 ;  /* 0x0018001870007388 */ /* 0x0001e80000000c00 */
[----:B---3--:R0:W-:Y:S04]  /*0d30*/  STS.128 [R112+0x1a00], R28 ;  /* 0x001a001c70007388 */ /* 0x0081e80000000c00 */
[----:B----4-:R0:W-:Y:S04]  /*0d40*/  STS.128 [R112+0x1c00], R32 ;  /* 0x001c002070007388 */ /* 0x0101e80000000c00 */
[----:B-----5:R0:W-:Y:S04]  /*0d50*/  STS.128 [R112+0x1e00], R36 ;  /* 0x001e002470007388 */ /* 0x0201e80000000c00 */
[----:B------:R0:W-:Y:S04]  /*0d60*/  STS.128 [R112+0x2000], R40 ;  /* 0x0020002870007388 */ /* 0x0001e80000000c00 */
        /* <DEDUP_REMOVED lines=15> */
[----:B------:R0:W-:Y:S04]  /*0e60*/  STS [R110+UR4+0x3f80], R246 ;  /* 0x003f80f66e007988 */ /* 0x0001e80008000804 */
[----:B------:R0:W-:Y:S04]  /*0e70*/  STS [R110+UR4], R129 ;  /* 0x000000816e007988 */ /* 0x0001e80008000804 */
[----:B------:R0:W-:Y:S04]  /*0e80*/  STS [R110+UR4+0x80], R131 ;  /* 0x000080836e007988 */ /* 0x0001e80008000804 */
        /* <DEDUP_REMOVED lines=124> */
[----:B------:R0:W-:Y:S01]  /*1650*/  STS [R110+UR4+0x3f00], R244 ;  /* 0x003f00f46e007988 */ /* 0x0001e20008000804 */
[----:B------:R-:W-:Y:S01]  /*1660*/  IADD3 R108, PT, PT, R108, 0x1, RZ ;  /* 0x000000016c6c7810 */ /* 0x000fe20007ffe0ff */
[----:B------:R-:W-:Y:S01]  /*1670*/  UMOV UR5, 0x2000 ;  /* 0x0000200000057882 */ /* 0x000fe20000000000 */
[----:B------:R-:W-:Y:S02]  /*1680*/  BAR.SYNC.DEFER_BLOCKING 0x0 ;  /* 0x0000000000007b1d */ /* 0x000fe40000010000 */
[----:B------:R-:W-:-:S13]  /*1690*/  ISETP.NE.AND P0, PT, R108, 0x4, PT ;  /* 0x000000046c00780c */ /* 0x000fda0003f05270 */
.L_x_0:
[----:B0-----:R-:W-:Y:S04]  /*16a0*/  LDS.128 R4, [R114+UR5+-0x2000] ;  /* 0xffe0000572047984 */ /* 0x001fe80008000c00 */
[----:B------:R-:W0:Y:S04]  /*16b0*/  LDS.128 R8, [R116+UR5+-0x2000] ;  /* 0xffe0000574087984 */ /* 0x000e280008000c00 */
[----:B------:R-:W1:Y:S04]  /*16c0*/  LDS.128 R12, [R114+UR5] ;  /* 0x00000005720c7984 */ /* 0x000e680008000c00 */
[----:B------:R-:W2:Y:S04]  /*16d0*/  LDS.128 R16, [R114+UR5+-0x1c00] ;  /* 0xffe4000572107984 */ /* 0x000ea80008000c00 */
[----:B------:R-:W3:Y:S04]  /*16e0*/  LDS.128 R20, [R114+UR5+0x400] ;  /* 0x0004000572147984 */ /* 0x000ee80008000c00 */
[----:B------:R-:W4:Y:S04]  /*16f0*/  LDS.128 R24, [R114+UR5+-0x1800] ;  /* 0xffe8000572187984 */ /* 0x000f280008000c00 */
[----:B------:R-:W5:Y:S04]  /*1700*/  LDS.128 R28, [R114+UR5+0x800] ;  /* 0x00080005721c7984 */ /* 0x000f680008000c00 */
[----:B------:R-:W5:Y:S04]  /*1710*/  LDS.128 R32, [R114+UR5+-0x1400] ;  /* 0xffec000572207984 */ /* 0x000f680008000c00 */
[----:B------:R-:W5:Y:S01]  /*1720*/  LDS.128 R36, [R114+UR5+0xc00] ;  /* 0x000c000572247984 */ /* 0x000f620008000c00 */
[----:B------:R-:W-:-:S04]  /*1730*/  UIADD3 UR5, UPT, UPT, UR5, 0x10, URZ ;  /* 0x0000001005057890 */ /* 0x000fc8000fffe0ff */
[----:B------:R-:W-:Y:S01]  /*1740*/  UISETP.NE.AND UP0, UPT, UR5, 0x2400, UPT ;  /* 0x000024000500788c */ /* 0x000fe2000bf05270 */
[----:B0-----:R-:W-:Y:S01]  /*1750*/  FFMA R4, R4, R8, R119 ;  /* 0x0000000804047223 */ /* 0x001fe20000000077 */
[----:B-1----:R-:W-:-:S03]  /*1760*/  FFMA R12, R8, R12, R111 ;  /* 0x0000000c080c7223 */ /* 0x002fc6000000006f */
[----:B------:R-:W-:Y:S01]  /*1770*/  FFMA R5, R5, R9, R4 ;  /* 0x0000000905057223 */ /* 0x000fe20000000004 */
[----:B--2---:R-:W-:Y:S01]  /*1780*/  FFMA R16, R8, R16, R117 ;  /* 0x0000001008107223 */ /* 0x004fe20000000075 */
[C---:B------:R-:W-:Y:S02]  /*1790*/  FFMA R13, R9.reuse, R13, R12 ;  /* 0x0000000d090d7223 */ /* 0x040fe4000000000c */
[----:B------:R-:W-:Y:S01]  /*17a0*/  FFMA R6, R6, R10, R5 ;  /* 0x0000000a06067223 */ /* 0x000fe20000000005 */
[----:B---3--:R-:W-:Y:S01]  /*17b0*/  FFMA R20, R8, R20, R109 ;  /* 0x0000001408147223 */ /* 0x008fe2000000006d */
[----:B------:R-:W-:Y:S01]  /*17c0*/  FFMA R17, R9, R17, R16 ;  /* 0x0000001109117223 */ /* 0x000fe20000000010 */
[----:B------:R-:W-:Y:S01]  /*17d0*/  FFMA R14, R10, R14, R13 ;  /* 0x0000000e0a0e7223 */ /* 0x000fe2000000000d */
[----:B------:R-:W-:Y:S01]  /*17e0*/  FFMA R119, R7, R11, R6 ;  /* 0x0000000b07777223 */ /* 0x000fe20000000006 */
[----:B----4-:R-:W-:Y:S01]  /*17f0*/  FFMA R24, R8, R24, R115 ;  /* 0x0000001808187223 */ /* 0x010fe20000000073 */
[----:B------:R-:W-:Y:S01]  /*1800*/  FFMA R21, R9, R21, R20 ;  /* 0x0000001509157223 */ /* 0x000fe20000000014 */
[----:B------:R-:W-:Y:S01]  /*1810*/  FFMA R18, R10, R18, R17 ;  /* 0x000000120a127223 */ /* 0x000fe20000000011 */
[----:B------:R-:W-:Y:S01]  /*1820*/  FFMA R111, R11, R15, R14 ;  /* 0x0000000f0b6f7223 */ /* 0x000fe2000000000e */
[----:B-----5:R-:W-:Y:S01]  /*1830*/  FFMA R28, R8, R28, R107 ;  /* 0x0000001c081c7223 */ /* 0x020fe2000000006b */
[----:B------:R-:W-:Y:S01]  /*1840*/  FFMA R25, R9, R25, R24 ;  /* 0x0000001909197223 */ /* 0x000fe20000000018 */
        /* <DEDUP_REMOVED lines=8> */
[C---:B------:R-:W-:Y:S01]  /*18d0*/  FFMA R30, R10.reuse, R30, R29 ;  /* 0x0000001e0a1e7223 */ /* 0x040fe2000000001d */
[----:B------:R-:W-:Y:S01]  /*18e0*/  FFMA R115, R11, R27, R26 ;  /* 0x0000001b0b737223 */ /* 0x000fe2000000001a */
[----:B------:R-:W-:Y:S01]  /*18f0*/  FFMA R37, R9, R37, R36 ;  /* 0x0000002509257223 */ /* 0x000fe20000000024 */
[----:B------:R-:W-:Y:S01]  /*1900*/  FFMA R34, R10, R34, R33 ;  /* 0x000000220a227223 */ /* 0x000fe20000000021 */
[----:B------:R-:W-:-:S02]  /*1910*/  FFMA R107, R11, R31, R30 ;  /* 0x0000001f0b6b7223 */ /* 0x000fc4000000001e */
[----:B------:R-:W-:Y:S01]  /*1920*/  FFMA R38, R10, R38, R37 ;  /* 0x000000260a267223 */ /* 0x000fe20000000025 */
[----:B------:R-:W-:-:S03]  /*1930*/  FFMA R113, R11, R35, R34 ;  /* 0x000000230b717223 */ /* 0x000fc60000000022 */
[----:B------:R-:W-:Y:S01]  /*1940*/  FFMA R105, R11, R39, R38 ;  /* 0x000000270b697223 */ /* 0x000fe20000000026 */
[----:B------:R-:W-:Y:S06]  /*1950*/  BRA.U UP0, `(.L_x_0) ;  /* 0xfffffffd00507547 */ /* 0x000fec000b83ffff */
[----:B------:R-:W-:Y:S05]  /*1960*/  @P0 BRA `(.L_x_1) ;  /* 0xffffffe800200947 */ /* 0x000fea000383ffff */
[----:B------:R-:W0:Y:S01]  /*1970*/  LDC.64 R2, c[0x0][0x390] ;  /* 0x0000e400ff027b82 */ /* 0x000e220000000a00 */
[----:B------:R-:W-:-:S04]  /*1980*/  IMAD R121, R121, 0x370, R0 ;  /* 0x0000037079797824 */ /* 0x000fc800078e0200 */
[----:B------:R-:W-:-:S03]  /*1990*/  IMAD R121, R104, 0xe00, R121 ;  /* 0x00000e0068797824 */ /* 0x000fc600078e0279 */
[----:B------:R-:W1:Y:S02]  /*19a0*/  LDC.64 R4, c[0x0][0x398] ;  /* 0x0000e600ff047b82 */ /* 0x000e640000000a00 */
[----:B------:R-:W-:-:S05]  /*19b0*/  LEA R121, R106, R121, 0x4 ;  /* 0x000000796a797211 */ /* 0x000fca00078e20ff */
[----:B0-----:R-:W-:-:S05]  /*19c0*/  IMAD.WIDE.U32 R2, R121, 0x4, R2 ;  /* 0x0000000479027825 */ /* 0x001fca00078e0002 */
[----:B------:R-:W2:Y:S04]  /*19d0*/  LDG.E.CONSTANT R0, desc[UR8][R2.64] ;  /* 0x0000000802007981 */ /* 0x000ea8000c1e9900 */
[----:B------:R-:W3:Y:S04]  /*19e0*/  LDG.E.CONSTANT R6, desc[UR8][R2.64+0x1c00] ;  /* 0x001c000802067981 */ /* 0x000ee8000c1e9900 */
[----:B------:R-:W4:Y:S04]  /*19f0*/  LDG.E.CONSTANT R8, desc[UR8][R2.64+0x380] ;  /* 0x0003800802087981 */ /* 0x000f28000c1e9900 */
[----:B------:R-:W5:Y:S04]  /*1a00*/  LDG.E.CONSTANT R10, desc[UR8][R2.64+0x1f80] ;  /* 0x001f8008020a7981 */ /* 0x000f68000c1e9900 */
[----:B------:R-:W5:Y:S04]  /*1a10*/  LDG.E.CONSTANT R12, desc[UR8][R2.64+0x700] ;  /* 0x00070008020c7981 */ /* 0x000f68000c1e9900 */
[----:B------:R-:W5:Y:S04]  /*1a20*/  LDG.E.CONSTANT R14, desc[UR8][R2.64+0x2300] ;  /* 0x00230008020e7981 */ /* 0x000f68000c1e9900 */
[----:B------:R-:W5:Y:S04]  /*1a30*/  LDG.E.CONSTANT R16, desc[UR8][R2.64+0xa80] ;  /* 0x000a800802107981 */ /* 0x000f68000c1e9900 */
[----:B------:R-:W5:Y:S01]  /*1a40*/  LDG.E.CONSTANT R18, desc[UR8][R2.64+0x2680] ;  /* 0x0026800802127981 */ /* 0x000f62000c1e9900 */
[----:B-1----:R-:W-:-:S04]  /*1a50*/  IMAD.WIDE.U32 R4, R121, 0x4, R4 ;  /* 0x0000000479047825 */ /* 0x002fc800078e0004 */
[----:B--2---:R-:W-:Y:S01]  /*1a60*/  FADD R119, R119, R0 ;  /* 0x0000000077777221 */ /* 0x004fe20000000000 */
[----:B---3--:R-:W-:-:S04]  /*1a70*/  FADD R111, R111, R6 ;  /* 0x000000066f6f7221 */ /* 0x008fc80000000000 */
[----:B------:R-:W-:Y:S01]  /*1a80*/  STG.E desc[UR8][R4.64], R119 ;  /* 0x0000007704007986 */ /* 0x000fe2000c101908 */
[----:B----4-:R-:W-:-:S03]  /*1a90*/  FADD R117, R117, R8 ;  /* 0x0000000875757221 */ /* 0x010fc60000000000 */
[----:B------:R-:W-:Y:S01]  /*1aa0*/  STG.E desc[UR8][R4.64+0x1c00], R111 ;  /* 0x001c006f04007986 */ /* 0x000fe2000c101908 */
[----:B-----5:R-:W-:-:S03]  /*1ab0*/  FADD R109, R109, R10 ;  /* 0x0000000a6d6d7221 */ /* 0x020fc60000000000 */
[----:B------:R-:W-:Y:S01]  /*1ac0*/  STG.E desc[UR8][R4.64+0x380], R117 ;  /* 0x0003807504007986 */ /* 0x000fe2000c101908 */
[----:B------:R-:W-:-:S03]  /*1ad0*/  FADD R115, R115, R12 ;  /* 0x0000000c73737221 */ /* 0x000fc60000000000 */
[----:B------:R-:W-:Y:S01]  /*1ae0*/  STG.E desc[UR8][R4.64+0x1f80], R109 ;  /* 0x001f806d04007986 */ /* 0x000fe2000c101908 */
[----:B------:R-:W-:-:S03]  /*1af0*/  FADD R107, R107, R14 ;  /* 0x0000000e6b6b7221 */ /* 0x000fc60000000000 */
[----:B------:R-:W-:Y:S01]  /*1b00*/  STG.E desc[UR8][R4.64+0x700], R115 ;  /* 0x0007007304007986 */ /* 0x000fe2000c101908 */
[----:B------:R-:W-:-:S03]  /*1b10*/  FADD R113, R113, R16 ;  /* 0x0000001071717221 */ /* 0x000fc60000000000 */
[----:B------:R-:W-:Y:S01]  /*1b20*/  STG.E desc[UR8][R4.64+0x2300], R107 ;  /* 0x0023006b04007986 */ /* 0x000fe2000c101908 */
[----:B------:R-:W-:-:S03]  /*1b30*/  FADD R105, R105, R18 ;  /* 0x0000001269697221 */ /* 0x000fc60000000000 */
[----:B------:R-:W-:Y:S04]  /*1b40*/  STG.E desc[UR8][R4.64+0xa80], R113 ;  /* 0x000a807104007986 */ /* 0x000fe8000c101908 */
[----:B------:R-:W-:Y:S01]  /*1b50*/  STG.E desc[UR8][R4.64+0x2680], R105 ;  /* 0x0026806904007986 */ /* 0x000fe2000c101908 */
[----:B------:R-:W-:Y:S05]  /*1b60*/  EXIT ;  /* 0x000000000000794d */ /* 0x000fea0003800000 */
.L_x_2:
[----:B------:R-:W-:-:S00]  /*1b70*/  BRA `(.L_x_2) ;  /* 0xfffffffc00fc7947 */ /* 0x000fc0000383ffff */
[----:B------:R-:W-:-:S00]  /*1b80*/  NOP ;  /* 0x0000000000007918 */ /* 0x000fc00000000000 */
[----:B------:R-:W-:-:S00]  /*1b90*/  NOP ;  /* 0x0000000000007918 */ /* 0x000fc00000000000 */
[----:B------:R-:W-:-:S00]  /*1ba0*/  NOP ;  /* 0x0000000000007918 */ /* 0x000fc00000000000 */
[----:B------:R-:W-:-:S00]  /*1bb0*/  NOP ;  /* 0x0000000000007918 */ /* 0x000fc00000000000 */
[----:B------:R-:W-:-:S00]  /*1bc0*/  NOP ;  /* 0x0000000000007918 */ /* 0x000fc00000000000 */
[----:B------:R-:W-:-:S00]  /*1bd0*/  NOP ;  /* 0x0000000000007918 */ /* 0x000fc00000000000 */
[----:B------:R-:W-:-:S00]  /*1be0*/  NOP ;  /* 0x0000000000007918 */ /* 0x000fc00000000000 */
[----:B------:R-:W-:-:S00]  /*1bf0*/  NOP ;  /* 0x0000000000007918 */ /* 0x000fc00000000000 */
.L_x_3:


//--------------------- .nv.shared.default_function_kernel --------------------------
	.section	.nv.shared.default_function_kernel,"aw",@nobits
	.sectionflags	@""
	.align	4
.nv.shared.default_function_kernel:
	.zero		33792


//--------------------- .nv.shared.reserved.0     --------------------------
	.section	.nv.shared.reserved.0,"aw",@nobits
	.weak		__nv_reservedSMEM_offset_0_alias
	.size		__nv_reservedSMEM_offset_0_alias, 0, 64
	.other		__nv_reservedSMEM_offset_0_alias,@"STO_CUDA_RESERVED_SHARED STV_DEFAULT"
__nv_reservedSMEM_offset_0_alias:
	.zero		0
	.zero		64


//--------------------- .nv.constant0.default_function_kernel --------------------------
	.section	.nv.constant0.default_function_kernel,"a",@progbits
	.sectionflags	@""
	.align	4
.nv.constant0.default_function_kernel:
	.zero		928


//--------------------- SYMBOLS --------------------------

	.type		.nv.reservedSmem.offset0,@object
	.size		.nv.reservedSmem.offset0,0x4
	.type		.nv.reservedSmem.cap,@object
	.size		.nv.reservedSmem.cap,0x4
